//
// Generated by NVIDIA NVVM Compiler
//
// Compiler Build ID: CL-36424714
// Cuda compilation tools, release 13.0, V13.0.88
// Based on NVVM 20.0.0
//

.version 9.0
.target sm_100
.address_size 64

	// .globl	_Z22histogramKernelRangeSMPKcPjjii
.extern .shared .align 16 .b8 s_mem[];

.visible .entry _Z22histogramKernelRangeSMPKcPjjii(
	.param .u64 .ptr .align 1 _Z22histogramKernelRangeSMPKcPjjii_param_0,
	.param .u64 .ptr .align 1 _Z22histogramKernelRangeSMPKcPjjii_param_1,
	.param .u32 _Z22histogramKernelRangeSMPKcPjjii_param_2,
	.param .u32 _Z22histogramKernelRangeSMPKcPjjii_param_3,
	.param .u32 _Z22histogramKernelRangeSMPKcPjjii_param_4
)
{
	.reg .pred 	%p<44>;
	.reg .b16 	%rs<9>;
	.reg .b32 	%r<223>;
	.reg .b64 	%rd<34>;

	ld.param.u64 	%rd23, [_Z22histogramKernelRangeSMPKcPjjii_param_0];
	ld.param.u64 	%rd24, [_Z22histogramKernelRangeSMPKcPjjii_param_1];
	ld.param.u32 	%r44, [_Z22histogramKernelRangeSMPKcPjjii_param_2];
	ld.param.u32 	%r45, [_Z22histogramKernelRangeSMPKcPjjii_param_3];
	ld.param.u32 	%r46, [_Z22histogramKernelRangeSMPKcPjjii_param_4];
	sub.s32 	%r1, %r46, %r45;
	add.s32 	%r2, %r1, 1;
	mov.u32 	%r3, %ntid.x;
	shr.u32 	%r4, %r3, 5;
	mov.u32 	%r210, %tid.x;
	shl.b32 	%r47, %r4, 2;
	cvt.u64.u32 	%rd25, %r47;
	cvt.s64.s32 	%rd26, %r2;
	mul.lo.s64 	%rd1, %rd26, %rd25;
	cvt.u64.u32 	%rd2, %r210;
	setp.le.u64 	%p1, %rd1, %rd2;
	@%p1 bra 	$L__BB0_3;
	cvt.u64.u32 	%rd3, %r3;
	mov.u64 	%rd33, %rd2;
$L__BB0_2:
	cvt.u32.u64 	%r48, %rd33;
	shl.b32 	%r49, %r48, 2;
	mov.u32 	%r50, s_mem;
	add.s32 	%r51, %r50, %r49;
	mov.b32 	%r52, 0;
	st.shared.u32 	[%r51], %r52;
	add.s64 	%rd33, %rd33, %rd3;
	setp.lt.u64 	%p2, %rd33, %rd1;
	@%p2 bra 	$L__BB0_2;
$L__BB0_3:
	bar.sync 	0;
	shl.b32 	%r53, %r3, 3;
	mov.u32 	%r54, %ctaid.x;
	mul.wide.u32 	%rd27, %r53, %r54;
	add.s64 	%rd6, %rd27, %rd2;
	cvt.u64.u32 	%rd7, %r44;
	shr.u32 	%r55, %r210, 3;
	and.b32  	%r56, %r55, 124;
	and.b32  	%r57, %r210, 3;
	or.b32  	%r58, %r56, %r57;
	mul.lo.s32 	%r59, %r2, %r58;
	sub.s32 	%r6, %r59, %r45;
	setp.ge.u64 	%p3, %rd6, %rd7;
	@%p3 bra 	$L__BB0_27;
	cvta.to.global.u64 	%rd28, %rd23;
	add.s64 	%rd8, %rd28, %rd6;
	ld.global.nc.u8 	%rs1, [%rd8];
	cvt.u32.u8 	%r7, %rs1;
	setp.gt.u32 	%p4, %r45, %r7;
	setp.lt.u32 	%p5, %r46, %r7;
	or.pred  	%p6, %p4, %p5;
	@%p6 bra 	$L__BB0_6;
	add.s32 	%r60, %r6, %r7;
	shl.b32 	%r61, %r60, 2;
	mov.u32 	%r62, s_mem;
	add.s32 	%r63, %r62, %r61;
	atom.shared.add.u32 	%r64, [%r63], 1;
$L__BB0_6:
	cvt.u64.u32 	%rd9, %r3;
	add.s64 	%rd10, %rd6, %rd9;
	setp.ge.u64 	%p7, %rd10, %rd7;
	@%p7 bra 	$L__BB0_27;
	add.s64 	%rd11, %rd8, %rd9;
	ld.global.nc.u8 	%rs2, [%rd11];
	cvt.u32.u8 	%r8, %rs2;
	setp.gt.u32 	%p8, %r45, %r8;
	setp.lt.u32 	%p9, %r46, %r8;
	or.pred  	%p10, %p8, %p9;
	@%p10 bra 	$L__BB0_9;
	add.s32 	%r65, %r6, %r8;
	shl.b32 	%r66, %r65, 2;
	mov.u32 	%r67, s_mem;
	add.s32 	%r68, %r67, %r66;
	atom.shared.add.u32 	%r69, [%r68], 1;
$L__BB0_9:
	add.s64 	%rd12, %rd10, %rd9;
	setp.ge.u64 	%p11, %rd12, %rd7;
	@%p11 bra 	$L__BB0_27;
	add.s64 	%rd13, %rd11, %rd9;
	ld.global.nc.u8 	%rs3, [%rd13];
	cvt.u32.u8 	%r9, %rs3;
	setp.gt.u32 	%p12, %r45, %r9;
	setp.lt.u32 	%p13, %r46, %r9;
	or.pred  	%p14, %p12, %p13;
	@%p14 bra 	$L__BB0_12;
	add.s32 	%r70, %r6, %r9;
	shl.b32 	%r71, %r70, 2;
	mov.u32 	%r72, s_mem;
	add.s32 	%r73, %r72, %r71;
	atom.shared.add.u32 	%r74, [%r73], 1;
$L__BB0_12:
	add.s64 	%rd14, %rd12, %rd9;
	setp.ge.u64 	%p15, %rd14, %rd7;
	@%p15 bra 	$L__BB0_27;
	add.s64 	%rd15, %rd13, %rd9;
	ld.global.nc.u8 	%rs4, [%rd15];
	cvt.u32.u8 	%r10, %rs4;
	setp.gt.u32 	%p16, %r45, %r10;
	setp.lt.u32 	%p17, %r46, %r10;
	or.pred  	%p18, %p16, %p17;
	@%p18 bra 	$L__BB0_15;
	add.s32 	%r75, %r6, %r10;
	shl.b32 	%r76, %r75, 2;
	mov.u32 	%r77, s_mem;
	add.s32 	%r78, %r77, %r76;
	atom.shared.add.u32 	%r79, [%r78], 1;
$L__BB0_15:
	add.s64 	%rd16, %rd14, %rd9;
	setp.ge.u64 	%p19, %rd16, %rd7;
	@%p19 bra 	$L__BB0_27;
	add.s64 	%rd17, %rd15, %rd9;
	ld.global.nc.u8 	%rs5, [%rd17];
	cvt.u32.u8 	%r11, %rs5;
	setp.gt.u32 	%p20, %r45, %r11;
	setp.lt.u32 	%p21, %r46, %r11;
	or.pred  	%p22, %p20, %p21;
	@%p22 bra 	$L__BB0_18;
	add.s32 	%r80, %r6, %r11;
	shl.b32 	%r81, %r80, 2;
	mov.u32 	%r82, s_mem;
	add.s32 	%r83, %r82, %r81;
	atom.shared.add.u32 	%r84, [%r83], 1;
$L__BB0_18:
	add.s64 	%rd18, %rd16, %rd9;
	setp.ge.u64 	%p23, %rd18, %rd7;
	@%p23 bra 	$L__BB0_27;
	add.s64 	%rd19, %rd17, %rd9;
	ld.global.nc.u8 	%rs6, [%rd19];
	cvt.u32.u8 	%r12, %rs6;
	setp.gt.u32 	%p24, %r45, %r12;
	setp.lt.u32 	%p25, %r46, %r12;
	or.pred  	%p26, %p24, %p25;
	@%p26 bra 	$L__BB0_21;
	add.s32 	%r85, %r6, %r12;
	shl.b32 	%r86, %r85, 2;
	mov.u32 	%r87, s_mem;
	add.s32 	%r88, %r87, %r86;
	atom.shared.add.u32 	%r89, [%r88], 1;
$L__BB0_21:
	add.s64 	%rd20, %rd18, %rd9;
	setp.ge.u64 	%p27, %rd20, %rd7;
	@%p27 bra 	$L__BB0_27;
	add.s64 	%rd21, %rd19, %rd9;
	ld.global.nc.u8 	%rs7, [%rd21];
	cvt.u32.u8 	%r13, %rs7;
	setp.gt.u32 	%p28, %r45, %r13;
	setp.lt.u32 	%p29, %r46, %r13;
	or.pred  	%p30, %p28, %p29;
	@%p30 bra 	$L__BB0_24;
	add.s32 	%r90, %r6, %r13;
	shl.b32 	%r91, %r90, 2;
	mov.u32 	%r92, s_mem;
	add.s32 	%r93, %r92, %r91;
	atom.shared.add.u32 	%r94, [%r93], 1;
$L__BB0_24:
	add.s64 	%rd29, %rd20, %rd9;
	setp.ge.u64 	%p31, %rd29, %rd7;
	@%p31 bra 	$L__BB0_27;
	add.s64 	%rd30, %rd21, %rd9;
	ld.global.nc.u8 	%rs8, [%rd30];
	cvt.u32.u8 	%r14, %rs8;
	setp.gt.u32 	%p32, %r45, %r14;
	setp.lt.u32 	%p33, %r46, %r14;
	or.pred  	%p34, %p32, %p33;
	@%p34 bra 	$L__BB0_27;
	add.s32 	%r95, %r6, %r14;
	shl.b32 	%r96, %r95, 2;
	mov.u32 	%r97, s_mem;
	add.s32 	%r98, %r97, %r96;
	atom.shared.add.u32 	%r99, [%r98], 1;
$L__BB0_27:
	bar.sync 	0;
	setp.gt.s32 	%p35, %r210, %r1;
	@%p35 bra 	$L__BB0_41;
	add.s32 	%r15, %r4, -1;
	and.b32  	%r16, %r4, 60;
	and.b32  	%r17, %r3, 96;
	and.b32  	%r18, %r3, 32;
	and.b32  	%r101, %r4, 134217724;
	neg.s32 	%r19, %r101;
	shl.b32 	%r20, %r2, 6;
	cvta.to.global.u64 	%rd22, %rd24;
$L__BB0_29:
	setp.lt.u32 	%p36, %r3, 32;
	mov.b32 	%r222, 0;
	@%p36 bra 	$L__BB0_38;
	setp.lt.u32 	%p37, %r15, 3;
	mov.b32 	%r220, 0;
	mov.u32 	%r222, %r220;
	@%p37 bra 	$L__BB0_33;
	shl.b32 	%r106, %r210, 2;
	mov.u32 	%r107, s_mem;
	add.s32 	%r211, %r107, %r106;
	mov.b32 	%r212, 0;
	mov.u32 	%r213, %r19;
	mov.u32 	%r214, %r212;
	mov.u32 	%r222, %r212;
$L__BB0_32:
	.pragma "nounroll";
	mul.lo.s32 	%r108, %r214, %r2;
	shl.b32 	%r109, %r108, 2;
	add.s32 	%r110, %r109, %r210;
	shl.b32 	%r111, %r110, 2;
	add.s32 	%r113, %r107, %r111;
	ld.shared.u32 	%r114, [%r211];
	add.s32 	%r115, %r114, %r222;
	shl.b32 	%r116, %r2, 2;
	add.s32 	%r117, %r113, %r116;
	ld.shared.u32 	%r118, [%r117];
	add.s32 	%r119, %r118, %r115;
	add.s32 	%r120, %r117, %r116;
	ld.shared.u32 	%r121, [%r120];
	add.s32 	%r122, %r121, %r119;
	add.s32 	%r123, %r120, %r116;
	ld.shared.u32 	%r124, [%r123];
	add.s32 	%r125, %r124, %r122;
	mad.lo.s32 	%r126, %r214, -3, %r212;
	add.s32 	%r127, %r123, %r116;
	ld.shared.u32 	%r128, [%r127];
	add.s32 	%r129, %r128, %r125;
	add.s32 	%r130, %r127, %r116;
	ld.shared.u32 	%r131, [%r130];
	add.s32 	%r132, %r131, %r129;
	add.s32 	%r133, %r130, %r116;
	ld.shared.u32 	%r134, [%r133];
	add.s32 	%r135, %r134, %r132;
	add.s32 	%r136, %r133, %r116;
	ld.shared.u32 	%r137, [%r136];
	add.s32 	%r138, %r137, %r135;
	add.s32 	%r139, %r136, %r116;
	ld.shared.u32 	%r140, [%r139];
	add.s32 	%r141, %r140, %r138;
	add.s32 	%r142, %r139, %r116;
	ld.shared.u32 	%r143, [%r142];
	add.s32 	%r144, %r143, %r141;
	add.s32 	%r145, %r142, %r116;
	ld.shared.u32 	%r146, [%r145];
	add.s32 	%r147, %r146, %r144;
	add.s32 	%r148, %r145, %r116;
	ld.shared.u32 	%r149, [%r148];
	add.s32 	%r150, %r149, %r147;
	add.s32 	%r151, %r148, %r116;
	ld.shared.u32 	%r152, [%r151];
	add.s32 	%r153, %r152, %r150;
	add.s32 	%r154, %r151, %r116;
	ld.shared.u32 	%r155, [%r154];
	add.s32 	%r156, %r155, %r153;
	add.s32 	%r157, %r154, %r116;
	ld.shared.u32 	%r158, [%r157];
	add.s32 	%r159, %r158, %r156;
	add.s32 	%r160, %r157, %r116;
	ld.shared.u32 	%r161, [%r160];
	add.s32 	%r222, %r161, %r159;
	add.s32 	%r214, %r126, 4;
	add.s32 	%r213, %r213, 4;
	add.s32 	%r212, %r212, 16;
	add.s32 	%r211, %r211, %r20;
	setp.ne.s32 	%p38, %r213, 0;
	mov.u32 	%r220, %r16;
	@%p38 bra 	$L__BB0_32;
$L__BB0_33:
	setp.eq.s32 	%p39, %r17, 0;
	@%p39 bra 	$L__BB0_38;
	setp.eq.s32 	%p40, %r17, 32;
	@%p40 bra 	$L__BB0_36;
	shl.b32 	%r163, %r220, 2;
	mad.lo.s32 	%r164, %r163, %r2, %r210;
	shl.b32 	%r165, %r164, 2;
	mov.u32 	%r166, s_mem;
	add.s32 	%r167, %r166, %r165;
	ld.shared.u32 	%r168, [%r167];
	add.s32 	%r169, %r168, %r222;
	shl.b32 	%r170, %r2, 2;
	add.s32 	%r171, %r167, %r170;
	ld.shared.u32 	%r172, [%r171];
	add.s32 	%r173, %r172, %r169;
	mad.lo.s32 	%r174, %r220, -3, %r163;
	add.s32 	%r175, %r171, %r170;
	ld.shared.u32 	%r176, [%r175];
	add.s32 	%r177, %r176, %r173;
	add.s32 	%r178, %r175, %r170;
	ld.shared.u32 	%r179, [%r178];
	add.s32 	%r180, %r179, %r177;
	add.s32 	%r181, %r178, %r170;
	ld.shared.u32 	%r182, [%r181];
	add.s32 	%r183, %r182, %r180;
	add.s32 	%r184, %r181, %r170;
	ld.shared.u32 	%r185, [%r184];
	add.s32 	%r186, %r185, %r183;
	add.s32 	%r187, %r184, %r170;
	ld.shared.u32 	%r188, [%r187];
	add.s32 	%r189, %r188, %r186;
	add.s32 	%r190, %r187, %r170;
	ld.shared.u32 	%r191, [%r190];
	add.s32 	%r222, %r191, %r189;
	add.s32 	%r220, %r174, 2;
$L__BB0_36:
	setp.eq.s32 	%p41, %r18, 0;
	@%p41 bra 	$L__BB0_38;
	mul.lo.s32 	%r192, %r220, %r2;
	shl.b32 	%r193, %r192, 2;
	add.s32 	%r194, %r193, %r210;
	shl.b32 	%r195, %r194, 2;
	mov.u32 	%r196, s_mem;
	add.s32 	%r197, %r196, %r195;
	ld.shared.u32 	%r198, [%r197];
	add.s32 	%r199, %r198, %r222;
	shl.b32 	%r200, %r2, 2;
	add.s32 	%r201, %r197, %r200;
	ld.shared.u32 	%r202, [%r201];
	add.s32 	%r203, %r202, %r199;
	add.s32 	%r204, %r201, %r200;
	ld.shared.u32 	%r205, [%r204];
	add.s32 	%r206, %r205, %r203;
	add.s32 	%r207, %r204, %r200;
	ld.shared.u32 	%r208, [%r207];
	add.s32 	%r222, %r208, %r206;
$L__BB0_38:
	setp.eq.s32 	%p42, %r222, 0;
	@%p42 bra 	$L__BB0_40;
	mul.wide.s32 	%rd31, %r210, 4;
	add.s64 	%rd32, %rd22, %rd31;
	atom.global.add.u32 	%r209, [%rd32], %r222;
$L__BB0_40:
	add.s32 	%r210, %r210, %r3;
	setp.le.s32 	%p43, %r210, %r1;
	@%p43 bra 	$L__BB0_29;
$L__BB0_41:
	ret;

}


// ===== COMPILED SASS (sm_100) =====

	.target	sm_100

	.elftype	@"ET_EXEC"


//--------------------- .note.nv.tkinfo           --------------------------
	.section	.note.nv.tkinfo,"",@"SHT_NOTE"
	.sectionflags	@"SHF_NOTE_NV_TKINFO"
	.tkinfo
        /*0018*/ 	.word	0x00000002
        /*0030*/ 	.string	""
        /*0030*/ 	.string	"ptxas"
        /*0030*/ 	.string	"Cuda compilation tools, release 13.0, V13.0.88"
        /*0030*/ 	.string	"Build cuda_13.0.r13.0/compiler.36424714_0"
        /*0030*/ 	.string	"-arch sm_100 -m 64 "



//--------------------- .note.nv.cuinfo           --------------------------
	.section	.note.nv.cuinfo,"",@"SHT_NOTE"
	.sectionflags	@"SHF_NOTE_NV_CUINFO"
        /*0018*/ 	.short	0x0002
        /*001a*/ 	.short	0x0064
        /*001c*/ 	.short	0x0082
	.zero		2


//--------------------- .nv.info                  --------------------------
	.section	.nv.info,"",@"SHT_CUDA_INFO"
	.align	4


	//----- nvinfo : EIATTR_REGCOUNT
	.align		4
        /*0000*/ 	.byte	0x04, 0x2f
        /*0002*/ 	.short	(.L_1 - .L_0)
	.align		4
.L_0:
        /*0004*/ 	.word	index@(_Z22histogramKernelRangeSMPKcPjjii)
        /*0008*/ 	.word	0x0000001e


	//----- nvinfo : EIATTR_FRAME_SIZE
	.align		4
.L_1:
        /*000c*/ 	.byte	0x04, 0x11
        /*000e*/ 	.short	(.L_3 - .L_2)
	.align		4
.L_2:
        /*0010*/ 	.word	index@(_Z22histogramKernelRangeSMPKcPjjii)
        /*0014*/ 	.word	0x00000000


	//----- nvinfo : EIATTR_MIN_STACK_SIZE
	.align		4
.L_3:
        /*0018*/ 	.byte	0x04, 0x12
        /*001a*/ 	.short	(.L_5 - .L_4)
	.align		4
.L_4:
        /*001c*/ 	.word	index@(_Z22histogramKernelRangeSMPKcPjjii)
        /*0020*/ 	.word	0x00000000
.L_5:


//--------------------- .nv.compat                --------------------------
	.section	.nv.compat,"",@"SHT_CUDA_COMPAT_INFO"
	.align	4
        /*0000*/ 	.byte	0x02, 0x09, 0x00, 0x00, 0x02, 0x02, 0x01, 0x00, 0x02, 0x05, 0x05, 0x00, 0x03, 0x07, 0x01, 0x01
        /*0010*/ 	.byte	0x02, 0x03, 0x00, 0x00, 0x02, 0x06, 0x01, 0x00, 0x04, 0x0b, 0x08, 0x00, 0x09, 0x00, 0x00, 0x00
        /*0020*/ 	.byte	0x00, 0x00, 0x00, 0x00


//--------------------- .nv.info._Z22histogramKernelRangeSMPKcPjjii --------------------------
	.section	.nv.info._Z22histogramKernelRangeSMPKcPjjii,"",@"SHT_CUDA_INFO"
	.sectionflags	@""
	.align	4


	//----- nvinfo : EIATTR_CUDA_API_VERSION
	.align		4
        /*0000*/ 	.byte	0x04, 0x37
        /*0002*/ 	.short	(.L_7 - .L_6)
.L_6:
        /*0004*/ 	.word	0x00000082


	//----- nvinfo : EIATTR_KPARAM_INFO
	.align		4
.L_7:
        /*0008*/ 	.byte	0x04, 0x17
        /*000a*/ 	.short	(.L_9 - .L_8)
.L_8:
        /*000c*/ 	.word	0x00000000
        /*0010*/ 	.short	0x0004
        /*0012*/ 	.short	0x0018
        /*0014*/ 	.byte	0x00, 0xf0, 0x11, 0x00


	//----- nvinfo : EIATTR_KPARAM_INFO
	.align		4
.L_9:
        /*0018*/ 	.byte	0x04, 0x17
        /*001a*/ 	.short	(.L_11 - .L_10)
.L_10:
        /*001c*/ 	.word	0x00000000
        /*0020*/ 	.short	0x0003
        /*0022*/ 	.short	0x0014
        /*0024*/ 	.byte	0x00, 0xf0, 0x11, 0x00


	//----- nvinfo : EIATTR_KPARAM_INFO
	.align		4
.L_11:
        /*0028*/ 	.byte	0x04, 0x17
        /*002a*/ 	.short	(.L_13 - .L_12)
.L_12:
        /*002c*/ 	.word	0x00000000
        /*0030*/ 	.short	0x0002
        /*0032*/ 	.short	0x0010
        /*0034*/ 	.byte	0x00, 0xf0, 0x11, 0x00


	//----- nvinfo : EIATTR_KPARAM_INFO
	.align		4
.L_13:
        /*0038*/ 	.byte	0x04, 0x17
        /*003a*/ 	.short	(.L_15 - .L_14)
.L_14:
        /*003c*/ 	.word	0x00000000
        /*0040*/ 	.short	0x0001
        /*0042*/ 	.short	0x0008
        /*0044*/ 	.byte	0x00, 0xf5, 0x21, 0x00


	//----- nvinfo : EIATTR_KPARAM_INFO
	.align		4
.L_15:
        /*0048*/ 	.byte	0x04, 0x17
        /*004a*/ 	.short	(.L_17 - .L_16)
.L_16:
        /*004c*/ 	.word	0x00000000
        /*0050*/ 	.short	0x0000
        /*0052*/ 	.short	0x0000
        /*0054*/ 	.byte	0x00, 0xf5, 0x21, 0x00


	//----- nvinfo : EIATTR_SPARSE_MMA_MASK
	.align		4
.L_17:
        /*0058*/ 	.byte	0x03, 0x50
        /*005a*/ 	.short	0x0000


	//----- nvinfo : EIATTR_MAXREG_COUNT
	.align		4
        /*005c*/ 	.byte	0x03, 0x1b
        /*005e*/ 	.short	0x00ff


	//----- nvinfo : EIATTR_NUM_BARRIERS
	.align		4
        /*0060*/ 	.byte	0x02, 0x4c
        /*0062*/ 	.byte	0x01
	.zero		1


	//----- nvinfo : EIATTR_MERCURY_ISA_VERSION
	.align		4
        /*0064*/ 	.byte	0x03, 0x5f
        /*0066*/ 	.short	0x0101


	//----- nvinfo : EIATTR_VRC_CTA_INIT_COUNT
	.align		4
        /*0068*/ 	.byte	0x02, 0x4a
	.zero		1
	.zero		1


	//----- nvinfo : EIATTR_EXIT_INSTR_OFFSETS
	.align		4
        /*006c*/ 	.byte	0x04, 0x1c
        /*006e*/ 	.short	(.L_19 - .L_18)


	//   ....[0]....
.L_18:
        /*0070*/ 	.word	0x00000c30


	//   ....[1]....
        /*0074*/ 	.word	0x00001580


	//----- nvinfo : EIATTR_CRS_STACK_SIZE
	.align		4
.L_19:
        /*0078*/ 	.byte	0x04, 0x1e
        /*007a*/ 	.short	(.L_21 - .L_20)
.L_20:
        /*007c*/ 	.word	0x00000000


	//----- nvinfo : EIATTR_CBANK_PARAM_SIZE
	.align		4
.L_21:
        /*0080*/ 	.byte	0x03, 0x19
        /*0082*/ 	.short	0x001c


	//----- nvinfo : EIATTR_PARAM_CBANK
	.align		4
        /*0084*/ 	.byte	0x04, 0x0a
        /*0086*/ 	.short	(.L_23 - .L_22)
	.align		4
.L_22:
        /*0088*/ 	.word	index@(.nv.constant0._Z22histogramKernelRangeSMPKcPjjii)
        /*008c*/ 	.short	0x0380
        /*008e*/ 	.short	0x001c


	//----- nvinfo : EIATTR_SW_WAR
	.align		4
.L_23:
        /*0090*/ 	.byte	0x04, 0x36
        /*0092*/ 	.short	(.L_25 - .L_24)
.L_24:
        /*0094*/ 	.word	0x00000008
.L_25:


//--------------------- .nv.callgraph             --------------------------
	.section	.nv.callgraph,"",@"SHT_CUDA_CALLGRAPH"
	.align	4
	.sectionentsize	8
	.align		4
        /*0000*/ 	.word	0x00000000
	.align		4
        /*0004*/ 	.word	0xffffffff
	.align		4
        /*0008*/ 	.word	0x00000000
	.align		4
        /*000c*/ 	.word	0xfffffffe
	.align		4
        /*0010*/ 	.word	0x00000000
	.align		4
        /*0014*/ 	.word	0xfffffffd
	.align		4
        /*0018*/ 	.word	0x00000000
	.align		4
        /*001c*/ 	.word	0xfffffffc


//--------------------- .text._Z22histogramKernelRangeSMPKcPjjii --------------------------
	.section	.text._Z22histogramKernelRangeSMPKcPjjii,"ax",@progbits
	.align	128
        .global         _Z22histogramKernelRangeSMPKcPjjii
        .type           _Z22histogramKernelRangeSMPKcPjjii,@function
        .size           _Z22histogramKernelRangeSMPKcPjjii,(.L_x_27 - _Z22histogramKernelRangeSMPKcPjjii)
        .other          _Z22histogramKernelRangeSMPKcPjjii,@"STO_CUDA_ENTRY STV_DEFAULT"
_Z22histogramKernelRangeSMPKcPjjii:
.text._Z22histogramKernelRangeSMPKcPjjii:
[----:B------:R-:W-:Y:S08]  /*0000*/  LDC R1, c[0x0][0x37c] ;  /* 0x0000df00ff017b82 */ /* 0x000ff00000000800 */
[----:B------:R-:W0:Y:S01]  /*0010*/  LDC R5, c[0x0][0x394] ;  /* 0x0000e500ff057b82 */ /* 0x000e220000000800 */
[----:B------:R-:W0:Y:S01]  /*0020*/  LDCU UR7, c[0x0][0x398] ;  /* 0x00007300ff0777ac */ /* 0x000e220008000800 */
[----:B------:R-:W1:Y:S01]  /*0030*/  S2R R6, SR_TID.X ;  /* 0x0000000000067919 */ /* 0x000e620000002100 */
[----:B------:R-:W-:Y:S01]  /*0040*/  BSSY.RECONVERGENT B0, `(.L_x_0) ;  /* 0x000001b000007945 */ /* 0x000fe20003800200 */
[----:B------:R-:W2:Y:S01]  /*0050*/  LDCU UR11, c[0x0][0x360] ;  /* 0x00006c00ff0b77ac */ /* 0x000ea20008000800 */
[----:B------:R-:W3:Y:S01]  /*0060*/  S2R R11, SR_CTAID.X ;  /* 0x00000000000b7919 */ /* 0x000ee20000002500 */
[----:B------:R-:W4:Y:S01]  /*0070*/  LDCU UR10, c[0x0][0x390] ;  /* 0x00007200ff0a77ac */ /* 0x000f220008000800 */
[----:B--2---:R-:W-:Y:S01]  /*0080*/  USHF.R.U32.HI UR4, URZ, 0x5, UR11 ;  /* 0x00000005ff047899 */ /* 0x004fe2000801160b */
[----:B0-----:R-:W-:-:S03]  /*0090*/  IADD3 R0, PT, PT, -R5, UR7, RZ ;  /* 0x0000000705007c10 */ /* 0x001fc6000fffe1ff */
[----:B------:R-:W-:Y:S02]  /*00a0*/  USHF.L.U32 UR5, UR4, 0x2, URZ ;  /* 0x0000000204057899 */ /* 0x000fe400080006ff */
[----:B------:R-:W-:-:S04]  /*00b0*/  VIADD R2, R0, 0x1 ;  /* 0x0000000100027836 */ /* 0x000fc80000000000 */
[----:B------:R-:W-:Y:S01]  /*00c0*/  IMAD.WIDE.U32 R8, R2, UR5, RZ ;  /* 0x0000000502087c25 */ /* 0x000fe2000f8e00ff */
[----:B------:R-:W-:Y:S02]  /*00d0*/  SHF.R.S32.HI R3, RZ, 0x1f, R2 ;  /* 0x0000001fff037819 */ /* 0x000fe40000011402 */
[----:B-1----:R-:W-:-:S03]  /*00e0*/  ISETP.GT.U32.AND P0, PT, R8, R6, PT ;  /* 0x000000060800720c */ /* 0x002fc60003f04070 */
[----:B------:R-:W-:-:S04]  /*00f0*/  IMAD R3, R3, UR5, RZ ;  /* 0x0000000503037c24 */ /* 0x000fc8000f8e02ff */
[----:B------:R-:W-:-:S05]  /*0100*/  IMAD.IADD R13, R9, 0x1, R3 ;  /* 0x00000001090d7824 */ /* 0x000fca00078e0203 */
[----:B------:R-:W-:-:S13]  /*0110*/  ISETP.GT.U32.AND.EX P0, PT, R13, RZ, PT, P0 ;  /* 0x000000ff0d00720c */ /* 0x000fda0003f04100 */
[----:B---34-:R-:W-:Y:S05]  /*0120*/  @!P0 BRA `(.L_x_1) ;  /* 0x0000000000308947 */ /* 0x018fea0003800000 */
[----:B------:R-:W0:Y:S01]  /*0130*/  S2R R4, SR_CgaCtaId ;  /* 0x0000000000047919 */ /* 0x000e220000008800 */
[----:B------:R-:W-:Y:S01]  /*0140*/  MOV R3, 0x400 ;  /* 0x0000040000037802 */ /* 0x000fe20000000f00 */
[----:B------:R-:W-:Y:S02]  /*0150*/  IMAD.MOV.U32 R10, RZ, RZ, R6 ;  /* 0x000000ffff0a7224 */ /* 0x000fe400078e0006 */
[----:B------:R-:W-:Y:S01]  /*0160*/  IMAD.MOV.U32 R12, RZ, RZ, RZ ;  /* 0x000000ffff0c7224 */ /* 0x000fe200078e00ff */
[----:B0-----:R-:W-:-:S07]  /*0170*/  LEA R3, R4, R3, 0x18 ;  /* 0x0000000304037211 */ /* 0x001fce00078ec0ff */
.L_x_2:
[C---:B------:R-:W-:Y:S01]  /*0180*/  IMAD R4, R10.reuse, 0x4, R3 ;  /* 0x000000040a047824 */ /* 0x040fe200078e0203 */
[----:B------:R-:W-:-:S04]  /*0190*/  IADD3 R10, P0, PT, R10, UR11, RZ ;  /* 0x0000000b0a0a7c10 */ /* 0x000fc8000ff1e0ff */
[----:B------:R0:W-:Y:S01]  /*01a0*/  STS [R4], RZ ;  /* 0x000000ff04007388 */ /* 0x0001e20000000800 */
[----:B------:R-:W-:Y:S01]  /*01b0*/  IMAD.X R12, RZ, RZ, R12, P0 ;  /* 0x000000ffff0c7224 */ /* 0x000fe200000e060c */
[----:B------:R-:W-:-:S04]  /*01c0*/  ISETP.GE.U32.AND P0, PT, R10, R8, PT ;  /* 0x000000080a00720c */ /* 0x000fc80003f06070 */
[----:B------:R-:W-:-:S13]  /*01d0*/  ISETP.GE.U32.AND.EX P0, PT, R12, R13, PT, P0 ;  /* 0x0000000d0c00720c */ /* 0x000fda0003f06100 */
[----:B0-----:R-:W-:Y:S05]  /*01e0*/  @!P0 BRA `(.L_x_2) ;  /* 0xfffffffc00e48947 */ /* 0x001fea000383ffff */
.L_x_1:
[----:B------:R-:W-:Y:S05]  /*01f0*/  BSYNC.RECONVERGENT B0 ;  /* 0x0000000000007941 */ /* 0x000fea0003800200 */
.L_x_0:
[----:B------:R-:W-:Y:S01]  /*0200*/  USHF.L.U32 UR5, UR11, 0x3, URZ ;  /* 0x000000030b057899 */ /* 0x000fe200080006ff */
[----:B------:R-:W-:Y:S01]  /*0210*/  IMAD.MOV.U32 R7, RZ, RZ, RZ ;  /* 0x000000ffff077224 */ /* 0x000fe200078e00ff */
[----:B------:R-:W-:Y:S01]  /*0220*/  BAR.SYNC.DEFER_BLOCKING 0x0 ;  /* 0x0000000000007b1d */ /* 0x000fe20000010000 */
[----:B------:R-:W-:-:S03]  /*0230*/  IMAD.MOV.U32 R3, RZ, RZ, R6 ;  /* 0x000000ffff037224 */ /* 0x000fc600078e0006 */
[----:B------:R-:W-:Y:S02]  /*0240*/  IMAD.WIDE.U32 R8, R11, UR5, R6 ;  /* 0x000000050b087c25 */ /* 0x000fe4000f8e0006 */
[----:B------:R-:W0:Y:S01]  /*0250*/  LDCU.64 UR8, c[0x0][0x358] ;  /* 0x00006b00ff0877ac */ /* 0x000e220008000a00 */
[----:B------:R-:W-:Y:S01]  /*0260*/  BSSY.RECONVERGENT B0, `(.L_x_3) ;  /* 0x000009a000007945 */ /* 0x000fe20003800200 */
[----:B------:R-:W-:-:S04]  /*0270*/  ISETP.GE.U32.AND P0, PT, R8, UR10, PT ;  /* 0x0000000a08007c0c */ /* 0x000fc8000bf06070 */
[----:B------:R-:W-:-:S13]  /*0280*/  ISETP.GE.U32.AND.EX P0, PT, R9, RZ, PT, P0 ;  /* 0x000000ff0900720c */ /* 0x000fda0003f06100 */
[----:B0-----:R-:W-:Y:S05]  /*0290*/  @P0 BRA `(.L_x_4) ;  /* 0x0000000800580947 */ /* 0x001fea0003800000 */
[----:B------:R-:W0:Y:S02]  /*02a0*/  LDCU.64 UR12, c[0x0][0x380] ;  /* 0x00007000ff0c77ac */ /* 0x000e240008000a00 */
[----:B0-----:R-:W-:-:S04]  /*02b0*/  IADD3 R6, P0, PT, R8, UR12, RZ ;  /* 0x0000000c08067c10 */ /* 0x001fc8000ff1e0ff */
[----:B------:R-:W-:-:S05]  /*02c0*/  IADD3.X R7, PT, PT, R9, UR13, RZ, P0, !PT ;  /* 0x0000000d09077c10 */ /* 0x000fca00087fe4ff */
[----:B------:R-:W2:Y:S01]  /*02d0*/  LDG.E.U8.CONSTANT R10, desc[UR8][R6.64] ;  /* 0x00000008060a7981 */ /* 0x000ea2000c1e9100 */
[----:B------:R-:W-:Y:S01]  /*02e0*/  IADD3 R11, P0, PT, R8, UR11, RZ ;  /* 0x0000000b080b7c10 */ /* 0x000fe2000ff1e0ff */
[----:B------:R-:W-:Y:S01]  /*02f0*/  BSSY.RECONVERGENT B1, `(.L_x_5) ;  /* 0x0000011000017945 */ /* 0x000fe20003800200 */
[----:B------:R-:W-:Y:S02]  /*0300*/  SHF.R.U32.HI R4, RZ, 0x3, R3 ;  /* 0x00000003ff047819 */ /* 0x000fe40000011603 */
[----:B------:R-:W-:Y:S01]  /*0310*/  ISETP.GE.U32.AND P1, PT, R11, UR10, PT ;  /* 0x0000000a0b007c0c */ /* 0x000fe2000bf26070 */
[----:B------:R-:W-:Y:S01]  /*0320*/  IMAD.X R12, RZ, RZ, R9, P0 ;  /* 0x000000ffff0c7224 */ /* 0x000fe200000e0609 */
[----:B------:R-:W-:-:S04]  /*0330*/  LOP3.LUT R4, R4, 0x7c, RZ, 0xc0, !PT ;  /* 0x0000007c04047812 */ /* 0x000fc800078ec0ff */
[----:B------:R-:W-:Y:S02]  /*0340*/  LOP3.LUT R4, R4, 0x3, R3, 0xf8, !PT ;  /* 0x0000000304047812 */ /* 0x000fe400078ef803 */
[----:B------:R-:W-:-:S03]  /*0350*/  ISETP.GE.U32.AND.EX P1, PT, R12, RZ, PT, P1 ;  /* 0x000000ff0c00720c */ /* 0x000fc60003f26110 */
[----:B------:R-:W-:Y:S01]  /*0360*/  IMAD R4, R2, R4, -R5 ;  /* 0x0000000402047224 */ /* 0x000fe200078e0a05 */
[----:B--2---:R-:W-:-:S04]  /*0370*/  ISETP.GT.U32.AND P0, PT, R10, UR7, PT ;  /* 0x000000070a007c0c */ /* 0x004fc8000bf04070 */
[----:B------:R-:W-:-:S13]  /*0380*/  ISETP.LT.U32.OR P0, PT, R10, R5, P0 ;  /* 0x000000050a00720c */ /* 0x000fda0000701470 */
[----:B------:R-:W-:Y:S05]  /*0390*/  @P0 BRA `(.L_x_6) ;  /* 0x0000000000180947 */ /* 0x000fea0003800000 */
[----:B------:R-:W0:Y:S01]  /*03a0*/  S2UR UR6, SR_CgaCtaId ;  /* 0x00000000000679c3 */ /* 0x000e220000008800 */
[----:B------:R-:W-:Y:S01]  /*03b0*/  UMOV UR5, 0x400 ;  /* 0x0000040000057882 */ /* 0x000fe20000000000 */
[----:B------:R-:W-:Y:S01]  /*03c0*/  IMAD.IADD R10, R4, 0x1, R10 ;  /* 0x00000001040a7824 */ /* 0x000fe200078e020a */
[----:B0-----:R-:W-:-:S06]  /*03d0*/  ULEA UR5, UR6, UR5, 0x18 ;  /* 0x0000000506057291 */ /* 0x001fcc000f8ec0ff */
[----:B------:R-:W-:-:S05]  /*03e0*/  LEA R10, R10, UR5, 0x2 ;  /* 0x000000050a0a7c11 */ /* 0x000fca000f8e10ff */
[----:B------:R0:W-:Y:S02]  /*03f0*/  ATOMS.POPC.INC.32 RZ, [R10+URZ] ;  /* 0x000000000aff7f8c */ /* 0x0001e4000d8000ff */
.L_x_6:
[----:B------:R-:W-:Y:S05]  /*0400*/  BSYNC.RECONVERGENT B1 ;  /* 0x0000000000017941 */ /* 0x000fea0003800200 */
.L_x_5:
[----:B------:R-:W-:Y:S05]  /*0410*/  @P1 BRA `(.L_x_4) ;  /* 0x0000000400f81947 */ /* 0x000fea0003800000 */
[----:B------:R-:W-:-:S05]  /*0420*/  IADD3 R6, P0, PT, R6, UR11, RZ ;  /* 0x0000000b06067c10 */ /* 0x000fca000ff1e0ff */
[----:B------:R-:W-:-:S05]  /*0430*/  IMAD.X R7, RZ, RZ, R7, P0 ;  /* 0x000000ffff077224 */ /* 0x000fca00000e0607 */
[----:B------:R-:W2:Y:S01]  /*0440*/  LDG.E.U8.CONSTANT R8, desc[UR8][R6.64] ;  /* 0x0000000806087981 */ /* 0x000ea2000c1e9100 */
[----:B------:R-:W-:Y:S01]  /*0450*/  IADD3 R9, P0, PT, R11, UR11, RZ ;  /* 0x0000000b0b097c10 */ /* 0x000fe2000ff1e0ff */
[----:B------:R-:W-:Y:S03]  /*0460*/  BSSY.RECONVERGENT B1, `(.L_x_7) ;  /* 0x000000d000017945 */ /* 0x000fe60003800200 */
[----:B------:R-:W-:Y:S01]  /*0470*/  ISETP.GE.U32.AND P1, PT, R9, UR10, PT ;  /* 0x0000000a09007c0c */ /* 0x000fe2000bf26070 */
[----:B0-----:R-:W-:-:S05]  /*0480*/  IMAD.X R10, RZ, RZ, R12, P0 ;  /* 0x000000ffff0a7224 */ /* 0x001fca00000e060c */
[----:B------:R-:W-:Y:S02]  /*0490*/  ISETP.GE.U32.AND.EX P1, PT, R10, RZ, PT, P1 ;  /* 0x000000ff0a00720c */ /* 0x000fe40003f26110 */
        /* <DEDUP_REMOVED lines=9> */
.L_x_8:
[----:B------:R-:W-:Y:S05]  /*0530*/  BSYNC.RECONVERGENT B1 ;  /* 0x0000000000017941 */ /* 0x000fea0003800200 */
.L_x_7:
[----:B------:R-:W-:Y:S05]  /*0540*/  @P1 BRA `(.L_x_4) ;  /* 0x0000000400ac1947 */ /* 0x000fea0003800000 */
[----:B------:R-:W-:-:S04]  /*0550*/  IADD3 R6, P0, PT, R6, UR11, RZ ;  /* 0x0000000b06067c10 */ /* 0x000fc8000ff1e0ff */
[----:B------:R-:W-:-:S05]  /*0560*/  IADD3.X R7, PT, PT, RZ, R7, RZ, P0, !PT ;  /* 0x00000007ff077210 */ /* 0x000fca00007fe4ff */
[----:B0-----:R-:W2:Y:S01]  /*0570*/  LDG.E.U8.CONSTANT R8, desc[UR8][R6.64] ;  /* 0x0000000806087981 */ /* 0x001ea2000c1e9100 */
[----:B------:R-:W-:Y:S01]  /*0580*/  IADD3 R9, P0, PT, R9, UR11, RZ ;  /* 0x0000000b09097c10 */ /* 0x000fe2000ff1e0ff */
[----:B------:R-:W-:Y:S03]  /*0590*/  BSSY.RECONVERGENT B1, `(.L_x_9) ;  /* 0x000000d000017945 */ /* 0x000fe60003800200 */
[----:B------:R-:W-:Y:S01]  /*05a0*/  ISETP.GE.U32.AND P1, PT, R9, UR10, PT ;  /* 0x0000000a09007c0c */ /* 0x000fe2000bf26070 */
[----:B------:R-:W-:-:S05]  /*05b0*/  IMAD.X R10, RZ, RZ, R10, P0 ;  /* 0x000000ffff0a7224 */ /* 0x000fca00000e060a */
        /* <DEDUP_REMOVED lines=10> */
.L_x_10:
[----:B------:R-:W-:Y:S05]  /*0660*/  BSYNC.RECONVERGENT B1 ;  /* 0x0000000000017941 */ /* 0x000fea0003800200 */
.L_x_9:
[----:B------:R-:W-:Y:S05]  /*0670*/  @P1 BRA `(.L_x_4) ;  /* 0x0000000400601947 */ /* 0x000fea0003800000 */
[----:B------:R-:W-:-:S05]  /*0680*/  IADD3 R6, P0, PT, R6, UR11, RZ ;  /* 0x0000000b06067c10 */ /* 0x000fca000ff1e0ff */
[----:B------:R-:W-:-:S05]  /*0690*/  IMAD.X R7, RZ, RZ, R7, P0 ;  /* 0x000000ffff077224 */ /* 0x000fca00000e0607 */
        /* <DEDUP_REMOVED lines=15> */
.L_x_12:
[----:B------:R-:W-:Y:S05]  /*0790*/  BSYNC.RECONVERGENT B1 ;  /* 0x0000000000017941 */ /* 0x000fea0003800200 */
.L_x_11:
        /* <DEDUP_REMOVED lines=18> */
.L_x_14:
[----:B------:R-:W-:Y:S05]  /*08c0*/  BSYNC.RECONVERGENT B1 ;  /* 0x0000000000017941 */ /* 0x000fea0003800200 */
.L_x_13:
        /* <DEDUP_REMOVED lines=18> */
.L_x_16:
[----:B------:R-:W-:Y:S05]  /*09f0*/  BSYNC.RECONVERGENT B1 ;  /* 0x0000000000017941 */ /* 0x000fea0003800200 */
.L_x_15:
        /* <DEDUP_REMOVED lines=18> */
.L_x_18:
[----:B------:R-:W-:Y:S05]  /*0b20*/  BSYNC.RECONVERGENT B1 ;  /* 0x0000000000017941 */ /* 0x000fea0003800200 */
.L_x_17:
[----:B------:R-:W-:Y:S05]  /*0b30*/  @P0 BRA `(.L_x_4) ;  /* 0x0000000000300947 */ /* 0x000fea0003800000 */
[----:B------:R-:W-:-:S05]  /*0b40*/  IADD3 R6, P0, PT, R6, UR11, RZ ;  /* 0x0000000b06067c10 */ /* 0x000fca000ff1e0ff */
[----:B------:R-:W-:-:S05]  /*0b50*/  IMAD.X R7, RZ, RZ, R7, P0 ;  /* 0x000000ffff077224 */ /* 0x000fca00000e0607 */
[----:B------:R-:W2:Y:S02]  /*0b60*/  LDG.E.U8.CONSTANT R6, desc[UR8][R6.64] ;  /* 0x0000000806067981 */ /* 0x000ea4000c1e9100 */
[----:B--2---:R-:W-:-:S04]  /*0b70*/  ISETP.GT.U32.AND P0, PT, R6, UR7, PT ;  /* 0x0000000706007c0c */ /* 0x004fc8000bf04070 */
[----:B------:R-:W-:-:S13]  /*0b80*/  ISETP.LT.U32.OR P0, PT, R6, R5, P0 ;  /* 0x000000050600720c */ /* 0x000fda0000701470 */
[----:B------:R-:W-:Y:S05]  /*0b90*/  @P0 BRA `(.L_x_4) ;  /* 0x0000000000180947 */ /* 0x000fea0003800000 */
[----:B------:R-:W1:Y:S01]  /*0ba0*/  S2UR UR6, SR_CgaCtaId ;  /* 0x00000000000679c3 */ /* 0x000e620000008800 */
[----:B------:R-:W-:Y:S01]  /*0bb0*/  UMOV UR5, 0x400 ;  /* 0x0000040000057882 */ /* 0x000fe20000000000 */
[----:B------:R-:W-:Y:S01]  /*0bc0*/  IMAD.IADD R4, R4, 0x1, R6 ;  /* 0x0000000104047824 */ /* 0x000fe200078e0206 */
[----:B-1----:R-:W-:-:S06]  /*0bd0*/  ULEA UR5, UR6, UR5, 0x18 ;  /* 0x0000000506057291 */ /* 0x002fcc000f8ec0ff */
[----:B------:R-:W-:-:S05]  /*0be0*/  LEA R4, R4, UR5, 0x2 ;  /* 0x0000000504047c11 */ /* 0x000fca000f8e10ff */
[----:B------:R1:W-:Y:S02]  /*0bf0*/  ATOMS.POPC.INC.32 RZ, [R4+URZ] ;  /* 0x0000000004ff7f8c */ /* 0x0003e4000d8000ff */
.L_x_4:
[----:B------:R-:W-:Y:S05]  /*0c00*/  BSYNC.RECONVERGENT B0 ;  /* 0x0000000000007941 */ /* 0x000fea0003800200 */
.L_x_3:
[----:B------:R-:W-:Y:S01]  /*0c10*/  BAR.SYNC.DEFER_BLOCKING 0x0 ;  /* 0x0000000000007b1d */ /* 0x000fe20000010000 */
[----:B------:R-:W-:-:S13]  /*0c20*/  ISETP.GT.AND P0, PT, R3, R0, PT ;  /* 0x000000000300720c */ /* 0x000fda0003f04270 */
[----:B------:R-:W-:Y:S05]  /*0c30*/  @P0 EXIT ;  /* 0x000000000000094d */ /* 0x000fea0003800000 */
[----:B------:R-:W-:Y:S02]  /*0c40*/  UIADD3 UR6, UPT, UPT, UR4, -0x1, URZ ;  /* 0xffffffff04067890 */ /* 0x000fe4000fffe0ff */
[----:B------:R-:W-:Y:S02]  /*0c50*/  ULOP3.LUT UR5, UR4, 0x7fffffc, URZ, 0xc0, !UPT ;  /* 0x07fffffc04057892 */ /* 0x000fe4000f8ec0ff */
[----:B------:R-:W-:Y:S02]  /*0c60*/  ULOP3.LUT UR4, UR4, 0x3c, URZ, 0xc0, !UPT ;  /* 0x0000003c04047892 */ /* 0x000fe4000f8ec0ff */
[----:B------:R-:W-:Y:S02]  /*0c70*/  ULOP3.LUT UR10, UR11, 0x60, URZ, 0xc0, !UPT ;  /* 0x000000600b0a7892 */ /* 0x000fe4000f8ec0ff */
[----:B------:R-:W-:Y:S02]  /*0c80*/  UIADD3 UR5, UPT, UPT, -UR5, URZ, URZ ;  /* 0x000000ff05057290 */ /* 0x000fe4000fffe1ff */
[----:B------:R-:W-:-:S11]  /*0c90*/  UISETP.GE.U32.AND UP0, UPT, UR6, 0x3, UPT ;  /* 0x000000030600788c */ /* 0x000fd6000bf06070 */
.L_x_25:
[----:B------:R-:W-:Y:S01]  /*0ca0*/  UISETP.GE.U32.AND UP1, UPT, UR11, 0x20, UPT ;  /* 0x000000200b00788c */ /* 0x000fe2000bf26070 */
[----:B0-----:R-:W-:-:S08]  /*0cb0*/  IMAD.MOV.U32 R8, RZ, RZ, RZ ;  /* 0x000000ffff087224 */ /* 0x001fd000078e00ff */
[----:B------:R-:W-:Y:S05]  /*0cc0*/  BRA.U !UP1, `(.L_x_19) ;  /* 0x0000000909047547 */ /* 0x000fea000b800000 */
[----:B------:R-:W-:Y:S02]  /*0cd0*/  IMAD.MOV.U32 R5, RZ, RZ, RZ ;  /* 0x000000ffff057224 */ /* 0x000fe400078e00ff */
[----:B------:R-:W-:Y:S01]  /*0ce0*/  IMAD.MOV.U32 R8, RZ, RZ, RZ ;  /* 0x000000ffff087224 */ /* 0x000fe200078e00ff */
[----:B------:R-:W-:Y:S06]  /*0cf0*/  BRA.U !UP0, `(.L_x_20) ;  /* 0x00000005081c7547 */ /* 0x000fec000b800000 */
[----:B------:R-:W0:Y:S01]  /*0d00*/  S2R R5, SR_CgaCtaId ;  /* 0x0000000000057919 */ /* 0x000e220000008800 */
[----:B------:R-:W-:Y:S01]  /*0d10*/  MOV R6, 0x400 ;  /* 0x0000040000067802 */ /* 0x000fe20000000f00 */
[----:B------:R-:W-:Y:S02]  /*0d20*/  IMAD.U32 R7, RZ, RZ, UR5 ;  /* 0x00000005ff077e24 */ /* 0x000fe4000f8e00ff */
[----:B------:R-:W-:Y:S01]  /*0d30*/  IMAD.MOV.U32 R8, RZ, RZ, RZ ;  /* 0x000000ffff087224 */ /* 0x000fe200078e00ff */
[----:B0-----:R-:W-:Y:S02]  /*0d40*/  LEA R6, R5, R6, 0x18 ;  /* 0x0000000605067211 */ /* 0x001fe400078ec0ff */
[----:B-1----:R-:W-:-:S03]  /*0d50*/  CS2R R4, SRZ ;  /* 0x0000000000047805 */ /* 0x002fc6000001ff00 */
[----:B------:R-:W-:-:S07]  /*0d60*/  IMAD R9, R3, 0x4, R6 ;  /* 0x0000000403097824 */ /* 0x000fce00078e0206 */
.L_x_21:
[----:B------:R-:W-:Y:S02]  /*0d70*/  IMAD R10, R2, R5, RZ ;  /* 0x00000005020a7224 */ /* 0x000fe400078e02ff */
[----:B------:R-:W-:Y:S02]  /*0d80*/  VIADD R7, R7, 0x4 ;  /* 0x0000000407077836 */ /* 0x000fe40000000000 */
[----:B------:R-:W-:Y:S02]  /*0d90*/  IMAD R11, R10, 0x4, R3 ;  /* 0x000000040a0b7824 */ /* 0x000fe400078e0203 */
[----:B------:R0:W-:Y:S01]  /*0da0*/  LDS R10, [R9] ;  /* 0x00000000090a7984 */ /* 0x0001e20000000800 */
[----:B------:R-:W-:Y:S01]  /*0db0*/  ISETP.NE.AND P0, PT, R7, RZ, PT ;  /* 0x000000ff0700720c */ /* 0x000fe20003f05270 */
[----:B------:R-:W-:Y:S01]  /*0dc0*/  IMAD R5, R5, -0x3, R4 ;  /* 0xfffffffd05057824 */ /* 0x000fe200078e0204 */
[----:B------:R-:W-:Y:S01]  /*0dd0*/  LEA R11, R11, R6, 0x2 ;  /* 0x000000060b0b7211 */ /* 0x000fe200078e10ff */
[----:B------:R-:W-:-:S02]  /*0de0*/  VIADD R4, R4, 0x10 ;  /* 0x0000001004047836 */ /* 0x000fc40000000000 */
[----:B------:R-:W-:Y:S02]  /*0df0*/  VIADD R5, R5, 0x4 ;  /* 0x0000000405057836 */ /* 0x000fe40000000000 */
[--C-:B------:R-:W-:Y:S02]  /*0e00*/  IMAD R13, R2, 0x4, R11.reuse ;  /* 0x00000004020d7824 */ /* 0x100fe400078e020b */
[----:B------:R-:W-:Y:S02]  /*0e10*/  IMAD R11, R0, 0x4, R11 ;  /* 0x00000004000b7824 */ /* 0x000fe400078e020b */
[--C-:B------:R-:W-:Y:S02]  /*0e20*/  IMAD R15, R2, 0x4, R13.reuse ;  /* 0x00000004020f7824 */ /* 0x100fe400078e020d */
[----:B------:R-:W-:Y:S02]  /*0e30*/  IMAD R12, R0, 0x4, R13 ;  /* 0x00000004000c7824 */ /* 0x000fe400078e020d */
[--C-:B------:R-:W-:Y:S01]  /*0e40*/  IMAD R21, R2, 0x4, R15.reuse ;  /* 0x0000000402157824 */ /* 0x100fe200078e020f */
[----:B------:R-:W1:Y:S01]  /*0e50*/  LDS R11, [R11+0x4] ;  /* 0x000004000b0b7984 */ /* 0x000e620000000800 */
[----:B------:R-:W-:-:S02]  /*0e60*/  IMAD R13, R0, 0x4, R15 ;  /* 0x00000004000d7824 */ /* 0x000fc400078e020f */
[--C-:B------:R-:W-:Y:S01]  /*0e70*/  IMAD R25, R2, 0x4, R21.reuse ;  /* 0x0000000402197824 */ /* 0x100fe200078e0215 */
[----:B------:R-:W-:Y:S01]  /*0e80*/  LDS R12, [R12+0x4] ;  /* 0x000004000c0c7984 */ /* 0x000fe20000000800 */
[----:B------:R-:W-:Y:S02]  /*0e90*/  IMAD R15, R0, 0x4, R21 ;  /* 0x00000004000f7824 */ /* 0x000fe400078e0215 */
[----:B------:R-:W-:Y:S01]  /*0ea0*/  IMAD R17, R2, 0x4, R25 ;  /* 0x0000000402117824 */ /* 0x000fe200078e0219 */
[----:B------:R-:W-:Y:S01]  /*0eb0*/  LEA R14, R0, R25, 0x2 ;  /* 0x00000019000e7211 */ /* 0x000fe200078e10ff */
[----:B------:R-:W2:Y:S01]  /*0ec0*/  LDS R13, [R13+0x4] ;  /* 0x000004000d0d7984 */ /* 0x000ea20000000800 */
[C---:B0-----:R-:W-:Y:S02]  /*0ed0*/  IMAD R9, R2.reuse, 0x40, R9 ;  /* 0x0000004002097824 */ /* 0x041fe400078e0209 */
[--C-:B------:R-:W-:Y:S01]  /*0ee0*/  IMAD R19, R2, 0x4, R17.reuse ;  /* 0x0000000402137824 */ /* 0x100fe200078e0211 */
[----:B------:R-:W-:Y:S01]  /*0ef0*/  LDS R15, [R15+0x4] ;  /* 0x000004000f0f7984 */ /* 0x000fe20000000800 */
[----:B------:R-:W-:-:S02]  /*0f00*/  IMAD R20, R0, 0x4, R17 ;  /* 0x0000000400147824 */ /* 0x000fc400078e0211 */
[--C-:B------:R-:W-:Y:S01]  /*0f10*/  IMAD R23, R2, 0x4, R19.reuse ;  /* 0x0000000402177824 */ /* 0x100fe200078e0213 */
[----:B------:R-:W0:Y:S01]  /*0f20*/  LDS R14, [R14+0x4] ;  /* 0x000004000e0e7984 */ /* 0x000e220000000800 */
[----:B------:R-:W-:Y:S02]  /*0f30*/  IMAD R18, R0, 0x4, R19 ;  /* 0x0000000400127824 */ /* 0x000fe400078e0213 */
[--C-:B------:R-:W-:Y:S01]  /*0f40*/  IMAD R27, R2, 0x4, R23.reuse ;  /* 0x00000004021b7824 */ /* 0x100fe200078e0217 */
[----:B------:R3:W-:Y:S01]  /*0f50*/  LDS R19, [R20+0x4] ;  /* 0x0000040014137984 */ /* 0x0007e20000000800 */
[----:B------:R-:W-:Y:S02]  /*0f60*/  IMAD R17, R0, 0x4, R23 ;  /* 0x0000000400117824 */ /* 0x000fe400078e0217 */
[--C-:B------:R-:W-:Y:S01]  /*0f70*/  IMAD R21, R2, 0x4, R27.reuse ;  /* 0x0000000402157824 */ /* 0x100fe200078e021b */
[----:B------:R-:W4:Y:S01]  /*0f80*/  LDS R18, [R18+0x4] ;  /* 0x0000040012127984 */ /* 0x000f220000000800 */
[----:B------:R-:W-:-:S02]  /*0f90*/  IMAD R16, R0, 0x4, R27 ;  /* 0x0000000400107824 */ /* 0x000fc400078e021b */
[--C-:B------:R-:W-:Y:S01]  /*0fa0*/  IMAD R25, R2, 0x4, R21.reuse ;  /* 0x0000000402197824 */ /* 0x100fe200078e0215 */
[----:B------:R-:W-:Y:S01]  /*0fb0*/  LDS R17, [R17+0x4] ;  /* 0x0000040011117984 */ /* 0x000fe20000000800 */
[----:B------:R-:W-:Y:S02]  /*0fc0*/  IMAD R26, R0, 0x4, R21 ;  /* 0x00000004001a7824 */ /* 0x000fe400078e0215 */
[--C-:B------:R-:W-:Y:S01]  /*0fd0*/  IMAD R23, R2, 0x4, R25.reuse ;  /* 0x0000000402177824 */ /* 0x100fe200078e0219 */
[----:B------:R-:W5:Y:S01]  /*0fe0*/  LDS R16, [R16+0x4] ;  /* 0x0000040010107984 */ /* 0x000f620000000800 */
[----:B------:R-:W-:Y:S02]  /*0ff0*/  IMAD R24, R0, 0x4, R25 ;  /* 0x0000000400187824 */ /* 0x000fe400078e0219 */
[----:B------:R-:W-:Y:S01]  /*1000*/  IMAD R27, R2, 0x4, R23 ;  /* 0x00000004021b7824 */ /* 0x000fe200078e0217 */
[----:B------:R-:W-:Y:S01]  /*1010*/  LEA R23, R0, R23, 0x2 ;  /* 0x0000001700177211 */ /* 0x000fe200078e10ff */
[----:B------:R-:W-:Y:S02]  /*1020*/  LDS R25, [R26+0x4] ;  /* 0x000004001a197984 */ /* 0x000fe40000000800 */
[--C-:B------:R-:W-:Y:S01]  /*1030*/  IMAD R21, R2, 0x4, R27.reuse ;  /* 0x0000000402157824 */ /* 0x100fe200078e021b */
[----:B-1----:R-:W-:Y:S01]  /*1040*/  IADD3 R10, PT, PT, R11, R10, R8 ;  /* 0x0000000a0b0a7210 */ /* 0x002fe20007ffe008 */
[----:B------:R-:W-:Y:S01]  /*1050*/  IMAD R22, R0, 0x4, R27 ;  /* 0x0000000400167824 */ /* 0x000fe200078e021b */
[----:B------:R-:W1:Y:S01]  /*1060*/  LDS R24, [R24+0x4] ;  /* 0x0000040018187984 */ /* 0x000e620000000800 */
[----:B------:R-:W-:-:S02]  /*1070*/  IMAD R27, R2, 0x4, R21 ;  /* 0x00000004021b7824 */ /* 0x000fc400078e0215 */
[C---:B------:R-:W-:Y:S01]  /*1080*/  IMAD R21, R0.reuse, 0x4, R21 ;  /* 0x0000000400157824 */ /* 0x040fe200078e0215 */
[----:B------:R-:W-:Y:S01]  /*1090*/  LDS R23, [R23+0x4] ;  /* 0x0000040017177984 */ /* 0x000fe20000000800 */
[----:B---3--:R-:W-:Y:S01]  /*10a0*/  IMAD R20, R0, 0x4, R27 ;  /* 0x0000000400147824 */ /* 0x008fe200078e021b */
[----:B--2---:R-:W-:Y:S02]  /*10b0*/  IADD3 R10, PT, PT, R13, R12, R10 ;  /* 0x0000000c0d0a7210 */ /* 0x004fe40007ffe00a */
[----:B------:R-:W2:Y:S04]  /*10c0*/  LDS R22, [R22+0x4] ;  /* 0x0000040016167984 */ /* 0x000ea80000000800 */
[----:B------:R-:W-:Y:S01]  /*10d0*/  LDS R21, [R21+0x4] ;  /* 0x0000040015157984 */ /* 0x000fe20000000800 */
[----:B0-----:R-:W-:-:S03]  /*10e0*/  IADD3 R10, PT, PT, R14, R15, R10 ;  /* 0x0000000f0e0a7210 */ /* 0x001fc60007ffe00a */
[----:B------:R-:W0:Y:S01]  /*10f0*/  LDS R20, [R20+0x4] ;  /* 0x0000040014147984 */ /* 0x000e220000000800 */
[----:B----4-:R-:W-:-:S04]  /*1100*/  IADD3 R10, PT, PT, R18, R19, R10 ;  /* 0x00000013120a7210 */ /* 0x010fc80007ffe00a */
[----:B-----5:R-:W-:-:S04]  /*1110*/  IADD3 R10, PT, PT, R16, R17, R10 ;  /* 0x00000011100a7210 */ /* 0x020fc80007ffe00a */
[----:B-1----:R-:W-:-:S04]  /*1120*/  IADD3 R10, PT, PT, R24, R25, R10 ;  /* 0x00000019180a7210 */ /* 0x002fc80007ffe00a */
[----:B--2---:R-:W-:-:S04]  /*1130*/  IADD3 R10, PT, PT, R22, R23, R10 ;  /* 0x00000017160a7210 */ /* 0x004fc80007ffe00a */
[----:B0-----:R-:W-:Y:S01]  /*1140*/  IADD3 R8, PT, PT, R20, R21, R10 ;  /* 0x0000001514087210 */ /* 0x001fe20007ffe00a */
[----:B------:R-:W-:Y:S06]  /*1150*/  @P0 BRA `(.L_x_21) ;  /* 0xfffffffc00040947 */ /* 0x000fec000383ffff */
[----:B------:R-:W-:-:S07]  /*1160*/  IMAD.U32 R5, RZ, RZ, UR4 ;  /* 0x00000004ff057e24 */ /* 0x000fce000f8e00ff */
.L_x_20:
[----:B------:R-:W-:-:S09]  /*1170*/  UISETP.NE.AND UP1, UPT, UR10, URZ, UPT ;  /* 0x000000ff0a00728c */ /* 0x000fd2000bf25270 */
[----:B------:R-:W-:Y:S05]  /*1180*/  BRA.U !UP1, `(.L_x_19) ;  /* 0x0000000109d47547 */ /* 0x000fea000b800000 */
[----:B------:R-:W-:Y:S02]  /*1190*/  UISETP.NE.AND UP1, UPT, UR10, 0x20, UPT ;  /* 0x000000200a00788c */ /* 0x000fe4000bf25270 */
[----:B------:R-:W-:-:S07]  /*11a0*/  ULOP3.LUT UP2, URZ, UR11, 0x20, URZ, 0xc0, !UPT ;  /* 0x000000200bff7892 */ /* 0x000fce000f84c0ff */
[----:B------:R-:W-:Y:S05]  /*11b0*/  BRA.U !UP1, `(.L_x_22) ;  /* 0x0000000109807547 */ /* 0x000fea000b800000 */
[----:B------:R-:W0:Y:S01]  /*11c0*/  S2UR UR7, SR_CgaCtaId ;  /* 0x00000000000779c3 */ /* 0x000e220000008800 */
[C---:B-1----:R-:W-:Y:S01]  /*11d0*/  IMAD.SHL.U32 R4, R5.reuse, 0x4, RZ ;  /* 0x0000000405047824 */ /* 0x042fe200078e00ff */
[----:B------:R-:W-:Y:S01]  /*11e0*/  UMOV UR6, 0x400 ;  /* 0x0000040000067882 */ /* 0x000fe20000000000 */
[----:B------:R-:W-:Y:S02]  /*11f0*/  VIADD R5, R5, 0x2 ;  /* 0x0000000205057836 */ /* 0x000fe40000000000 */
[----:B------:R-:W-:Y:S01]  /*1200*/  IMAD R4, R2, R4, R3 ;  /* 0x0000000402047224 */ /* 0x000fe200078e0203 */
[----:B0-----:R-:W-:-:S06]  /*1210*/  ULEA UR6, UR7, UR6, 0x18 ;  /* 0x0000000607067291 */ /* 0x001fcc000f8ec0ff */
[----:B------:R-:W-:-:S04]  /*1220*/  LEA R7, R4, UR6, 0x2 ;  /* 0x0000000604077c11 */ /* 0x000fc8000f8e10ff */
[----:B------:R-:W-:Y:S01]  /*1230*/  LEA R9, R2, R7, 0x2 ;  /* 0x0000000702097211 */ /* 0x000fe200078e10ff */
[----:B------:R-:W-:Y:S02]  /*1240*/  IMAD R4, R0, 0x4, R7 ;  /* 0x0000000400047824 */ /* 0x000fe400078e0207 */
[----:B------:R-:W-:Y:S02]  /*1250*/  LDS R7, [R7] ;  /* 0x0000000007077984 */ /* 0x000fe40000000800 */
[--C-:B------:R-:W-:Y:S02]  /*1260*/  IMAD R11, R2, 0x4, R9.reuse ;  /* 0x00000004020b7824 */ /* 0x100fe400078e0209 */
[----:B------:R-:W-:Y:S01]  /*1270*/  IMAD R9, R0, 0x4, R9 ;  /* 0x0000000400097824 */ /* 0x000fe200078e0209 */
[----:B------:R-:W0:Y:S01]  /*1280*/  LDS R4, [R4+0x4] ;  /* 0x0000040004047984 */ /* 0x000e220000000800 */
[--C-:B------:R-:W-:Y:S02]  /*1290*/  IMAD R13, R2, 0x4, R11.reuse ;  /* 0x00000004020d7824 */ /* 0x100fe400078e020b */
[----:B------:R-:W-:-:S02]  /*12a0*/  IMAD R6, R0, 0x4, R11 ;  /* 0x0000000400067824 */ /* 0x000fc400078e020b */
[--C-:B------:R-:W-:Y:S01]  /*12b0*/  IMAD R15, R2, 0x4, R13.reuse ;  /* 0x00000004020f7824 */ /* 0x100fe200078e020d */
[----:B------:R-:W-:Y:S01]  /*12c0*/  LDS R9, [R9+0x4] ;  /* 0x0000040009097984 */ /* 0x000fe20000000800 */
[----:B------:R-:W-:Y:S02]  /*12d0*/  IMAD R11, R0, 0x4, R13 ;  /* 0x00000004000b7824 */ /* 0x000fe400078e020d */
[--C-:B------:R-:W-:Y:S01]  /*12e0*/  IMAD R17, R2, 0x4, R15.reuse ;  /* 0x0000000402117824 */ /* 0x100fe200078e020f */
[----:B------:R-:W1:Y:S01]  /*12f0*/  LDS R6, [R6+0x4] ;  /* 0x0000040006067984 */ /* 0x000e620000000800 */
[----:B------:R-:W-:Y:S02]  /*1300*/  IMAD R10, R0, 0x4, R15 ;  /* 0x00000004000a7824 */ /* 0x000fe400078e020f */
[----:B------:R-:W-:Y:S01]  /*1310*/  IMAD R13, R2, 0x4, R17 ;  /* 0x00000004020d7824 */ /* 0x000fe200078e0211 */
[C---:B------:R-:W-:Y:S01]  /*1320*/  LEA R17, R0.reuse, R17, 0x2 ;  /* 0x0000001100117211 */ /* 0x040fe200078e10ff */
[----:B------:R-:W-:Y:S02]  /*1330*/  LDS R11, [R11+0x4] ;  /* 0x000004000b0b7984 */ /* 0x000fe40000000800 */
[----:B------:R-:W-:-:S02]  /*1340*/  IMAD R12, R0, 0x4, R13 ;  /* 0x00000004000c7824 */ /* 0x000fc400078e020d */
[----:B------:R-:W2:Y:S04]  /*1350*/  LDS R10, [R10+0x4] ;  /* 0x000004000a0a7984 */ /* 0x000ea80000000800 */
[----:B------:R-:W-:Y:S04]  /*1360*/  LDS R13, [R17+0x4] ;  /* 0x00000400110d7984 */ /* 0x000fe80000000800 */
[----:B------:R-:W3:Y:S01]  /*1370*/  LDS R12, [R12+0x4] ;  /* 0x000004000c0c7984 */ /* 0x000ee20000000800 */
[----:B0-----:R-:W-:-:S04]  /*1380*/  IADD3 R4, PT, PT, R4, R7, R8 ;  /* 0x0000000704047210 */ /* 0x001fc80007ffe008 */
[----:B-1----:R-:W-:-:S04]  /*1390*/  IADD3 R4, PT, PT, R6, R9, R4 ;  /* 0x0000000906047210 */ /* 0x002fc80007ffe004 */
[----:B--2---:R-:W-:-:S04]  /*13a0*/  IADD3 R4, PT, PT, R10, R11, R4 ;  /* 0x0000000b0a047210 */ /* 0x004fc80007ffe004 */
[----:B---3--:R-:W-:-:S07]  /*13b0*/  IADD3 R8, PT, PT, R12, R13, R4 ;  /* 0x0000000d0c087210 */ /* 0x008fce0007ffe004 */
.L_x_22:
[----:B------:R-:W-:Y:S05]  /*13c0*/  BRA.U !UP2, `(.L_x_19) ;  /* 0x000000010a447547 */ /* 0x000fea000b800000 */
[----:B------:R-:W0:Y:S01]  /*13d0*/  S2UR UR7, SR_CgaCtaId ;  /* 0x00000000000779c3 */ /* 0x000e220000008800 */
[----:B-1----:R-:W-:Y:S01]  /*13e0*/  IMAD R4, R2, R5, RZ ;  /* 0x0000000502047224 */ /* 0x002fe200078e02ff */
[----:B------:R-:W-:-:S03]  /*13f0*/  UMOV UR6, 0x400 ;  /* 0x0000040000067882 */ /* 0x000fc60000000000 */
[----:B------:R-:W-:Y:S01]  /*1400*/  IMAD R4, R4, 0x4, R3 ;  /* 0x0000000404047824 */ /* 0x000fe200078e0203 */
[----:B0-----:R-:W-:-:S06]  /*1410*/  ULEA UR6, UR7, UR6, 0x18 ;  /* 0x0000000607067291 */ /* 0x001fcc000f8ec0ff */
[----:B------:R-:W-:-:S05]  /*1420*/  LEA R5, R4, UR6, 0x2 ;  /* 0x0000000604057c11 */ /* 0x000fca000f8e10ff */
[--C-:B------:R-:W-:Y:S02]  /*1430*/  IMAD R7, R2, 0x4, R5.reuse ;  /* 0x0000000402077824 */ /* 0x100fe400078e0205 */
[----:B------:R-:W-:Y:S02]  /*1440*/  IMAD R10, R0, 0x4, R5 ;  /* 0x00000004000a7824 */ /* 0x000fe400078e0205 */
[--C-:B------:R-:W-:Y:S01]  /*1450*/  IMAD R9, R2, 0x4, R7.reuse ;  /* 0x0000000402097824 */ /* 0x100fe200078e0207 */
[----:B------:R-:W-:Y:S01]  /*1460*/  LDS R5, [R5] ;  /* 0x0000000005057984 */ /* 0x000fe20000000800 */
[C---:B------:R-:W-:Y:S02]  /*1470*/  IMAD R7, R0.reuse, 0x4, R7 ;  /* 0x0000000400077824 */ /* 0x040fe400078e0207 */
[----:B------:R-:W-:Y:S01]  /*1480*/  IMAD R6, R0, 0x4, R9 ;  /* 0x0000000400067824 */ /* 0x000fe200078e0209 */
[----:B------:R-:W0:Y:S04]  /*1490*/  LDS R4, [R10+0x4] ;  /* 0x000004000a047984 */ /* 0x000e280000000800 */
[----:B------:R-:W-:Y:S04]  /*14a0*/  LDS R7, [R7+0x4] ;  /* 0x0000040007077984 */ /* 0x000fe80000000800 */
[----:B------:R-:W1:Y:S01]  /*14b0*/  LDS R6, [R6+0x4] ;  /* 0x0000040006067984 */ /* 0x000e620000000800 */
[----:B0-----:R-:W-:-:S04]  /*14c0*/  IADD3 R4, PT, PT, R4, R5, R8 ;  /* 0x0000000504047210 */ /* 0x001fc80007ffe008 */
[----:B-1----:R-:W-:-:S07]  /*14d0*/  IADD3 R8, PT, PT, R6, R7, R4 ;  /* 0x0000000706087210 */ /* 0x002fce0007ffe004 */
.L_x_19:
[----:B------:R-:W-:Y:S01]  /*14e0*/  ISETP.NE.AND P0, PT, R8, RZ, PT ;  /* 0x000000ff0800720c */ /* 0x000fe20003f05270 */
[----:B------:R-:W-:-:S12]  /*14f0*/  BSSY.RECONVERGENT B0, `(.L_x_23) ;  /* 0x0000005000007945 */ /* 0x000fd80003800200 */
[----:B------:R-:W-:Y:S05]  /*1500*/  @!P0 BRA `(.L_x_24) ;  /* 0x00000000000c8947 */ /* 0x000fea0003800000 */
[----:B-1----:R-:W0:Y:S02]  /*1510*/  LDC.64 R4, c[0x0][0x388] ;  /* 0x0000e200ff047b82 */ /* 0x002e240000000a00 */
[----:B0-----:R-:W-:-:S05]  /*1520*/  IMAD.WIDE R4, R3, 0x4, R4 ;  /* 0x0000000403047825 */ /* 0x001fca00078e0204 */
[----:B------:R0:W-:Y:S02]  /*1530*/  REDG.E.ADD.STRONG.GPU desc[UR8][R4.64], R8 ;  /* 0x000000080400798e */ /* 0x0001e4000c12e108 */
.L_x_24:
[----:B------:R-:W-:Y:S05]  /*1540*/  BSYNC.RECONVERGENT B0 ;  /* 0x0000000000007941 */ /* 0x000fea0003800200 */
.L_x_23:
[----:B------:R-:W-:-:S05]  /*1550*/  VIADD R3, R3, UR11 ;  /* 0x0000000b03037c36 */ /* 0x000fca0008000000 */
[----:B------:R-:W-:-:S13]  /*1560*/  ISETP.GT.AND P0, PT, R3, R0, PT ;  /* 0x000000000300720c */ /* 0x000fda0003f04270 */
[----:B------:R-:W-:Y:S05]  /*1570*/  @!P0 BRA `(.L_x_25) ;  /* 0xfffffff400c88947 */ /* 0x000fea000383ffff */
[----:B------:R-:W-:Y:S05]  /*1580*/  EXIT ;  /* 0x000000000000794d */ /* 0x000fea0003800000 */
.L_x_26:
[----:B------:R-:W-:-:S00]  /*1590*/  BRA `(.L_x_26) ;  /* 0xfffffffc00fc7947 */ /* 0x000fc0000383ffff */
[----:B------:R-:W-:-:S00]  /*15a0*/  NOP ;  /* 0x0000000000007918 */ /* 0x000fc00000000000 */
        /* <DEDUP_REMOVED lines=13> */
.L_x_27:


//--------------------- .nv.shared._Z22histogramKernelRangeSMPKcPjjii --------------------------
	.section	.nv.shared._Z22histogramKernelRangeSMPKcPjjii,"aw",@nobits
	.sectionflags	@""
	.align	16
	.zero		1024


//--------------------- .nv.shared.reserved.0     --------------------------
	.section	.nv.shared.reserved.0,"aw",@nobits
	.weak		__nv_reservedSMEM_offset_0_alias
	.size		__nv_reservedSMEM_offset_0_alias, 0, 64
	.other		__nv_reservedSMEM_offset_0_alias,@"STO_CUDA_RESERVED_SHARED STV_DEFAULT"
__nv_reservedSMEM_offset_0_alias:
	.zero		0
	.zero		64


//--------------------- .nv.constant0._Z22histogramKernelRangeSMPKcPjjii --------------------------
	.section	.nv.constant0._Z22histogramKernelRangeSMPKcPjjii,"a",@progbits
	.sectionflags	@""
	.align	4
.nv.constant0._Z22histogramKernelRangeSMPKcPjjii:
	.zero		924


//--------------------- SYMBOLS --------------------------

	.type		.nv.reservedSmem.offset0,@object
	.size		.nv.reservedSmem.offset0,0x4
	.type		.nv.reservedSmem.cap,@object
	.size		.nv.reservedSmem.cap,0x4
